//
// Generated by NVIDIA NVVM Compiler
//
// Compiler Build ID: CL-36424714
// Cuda compilation tools, release 13.0, V13.0.88
// Based on NVVM 20.0.0
//

.version 9.0
.target sm_100
.address_size 64

	// .globl	_Z6My_expfPfPi
.func  (.param .b64 func_retval0) __internal_accurate_pow
(
	.param .b64 __internal_accurate_pow_param_0,
	.param .b64 __internal_accurate_pow_param_1
)
;

.visible .entry _Z6My_expfPfPi(
	.param .f32 _Z6My_expfPfPi_param_0,
	.param .u64 .ptr .align 1 _Z6My_expfPfPi_param_1,
	.param .u64 .ptr .align 1 _Z6My_expfPfPi_param_2
)
{
	.reg .pred 	%p<21>;
	.reg .b32 	%r<31>;
	.reg .b32 	%f<4>;
	.reg .b64 	%rd<12>;
	.reg .b64 	%fd<22>;

	ld.param.f32 	%f1, [_Z6My_expfPfPi_param_0];
	ld.param.u64 	%rd3, [_Z6My_expfPfPi_param_1];
	ld.param.u64 	%rd4, [_Z6My_expfPfPi_param_2];
	cvta.to.global.u64 	%rd1, %rd4;
	mov.u32 	%r7, %ntid.x;
	mov.u32 	%r8, %ctaid.x;
	mov.u32 	%r9, %tid.x;
	mad.lo.s32 	%r1, %r7, %r8, %r9;
	ld.global.u32 	%r30, [%rd1];
	setp.ge.s32 	%p4, %r30, %r1;
	@%p4 bra 	$L__BB0_2;
$L__BB0_1:
	mul.wide.s32 	%rd5, %r30, 4;
	add.s64 	%rd6, %rd1, %rd5;
	ld.global.u32 	%r10, [%rd6];
	mul.lo.s32 	%r11, %r10, %r30;
	st.global.u32 	[%rd6+4], %r11;
	ld.global.u32 	%r12, [%rd1];
	add.s32 	%r30, %r12, 1;
	st.global.u32 	[%rd1], %r30;
	setp.lt.s32 	%p5, %r30, %r1;
	@%p5 bra 	$L__BB0_1;
$L__BB0_2:
	cvt.f64.f32 	%fd1, %f1;
	cvt.rn.f64.s32 	%fd2, %r1;
	{
	.reg .b32 %temp; 
	mov.b64 	{%temp, %r5}, %fd1;
	}
	{
	.reg .b32 %temp; 
	mov.b64 	{%temp, %r6}, %fd2;
	}
	shr.u32 	%r13, %r6, 20;
	and.b32  	%r14, %r13, 2047;
	add.s32 	%r15, %r14, -1012;
	mov.b64 	%rd7, %fd2;
	shl.b64 	%rd2, %rd7, %r15;
	setp.eq.s64 	%p20, %rd2, -9223372036854775808;
	abs.f64 	%fd3, %fd1;
	{ // callseq 0, 0
	.param .b64 param0;
	st.param.f64 	[param0], %fd3;
	.param .b64 param1;
	st.param.f64 	[param1], %fd2;
	.param .b64 retval0;
	call.uni (retval0), 
	__internal_accurate_pow, 
	(
	param0, 
	param1
	);
	ld.param.f64 	%fd10, [retval0];
	} // callseq 0
	setp.lt.s32 	%p7, %r5, 0;
	neg.f64 	%fd12, %fd10;
	selp.f64 	%fd13, %fd12, %fd10, %p20;
	selp.f64 	%fd21, %fd13, %fd10, %p7;
	setp.neu.f32 	%p8, %f1, 0f00000000;
	@%p8 bra 	$L__BB0_4;
	setp.eq.s64 	%p9, %rd2, -9223372036854775808;
	abs.f64 	%fd14, %fd2;
	setp.neu.f64 	%p10, %fd14, 0d3FE0000000000000;
	and.pred  	%p20, %p10, %p9;
	selp.b32 	%r16, %r5, 0, %p20;
	setp.lt.s32 	%p11, %r6, 0;
	or.b32  	%r17, %r16, 2146435072;
	selp.b32 	%r18, %r17, %r16, %p11;
	mov.b32 	%r19, 0;
	mov.b64 	%fd21, {%r19, %r18};
$L__BB0_4:
	add.f64 	%fd15, %fd1, %fd2;
	{
	.reg .b32 %temp; 
	mov.b64 	{%temp, %r20}, %fd15;
	}
	and.b32  	%r21, %r20, 2146435072;
	setp.ne.s32 	%p12, %r21, 2146435072;
	@%p12 bra 	$L__BB0_9;
	setp.num.f32 	%p13, %f1, %f1;
	@%p13 bra 	$L__BB0_7;
	add.rn.f64 	%fd21, %fd1, %fd2;
	bra.uni 	$L__BB0_9;
$L__BB0_7:
	setp.neu.f64 	%p14, %fd3, 0d7FF0000000000000;
	@%p14 bra 	$L__BB0_9;
	setp.lt.s32 	%p15, %r5, 0;
	setp.lt.s32 	%p16, %r6, 0;
	selp.b32 	%r22, 0, 2146435072, %p16;
	and.b32  	%r23, %r6, 2147483647;
	setp.ne.s32 	%p17, %r23, 1071644672;
	or.b32  	%r24, %r22, -2147483648;
	selp.b32 	%r25, %r24, %r22, %p17;
	selp.b32 	%r26, %r25, %r22, %p20;
	selp.b32 	%r27, %r26, %r22, %p15;
	mov.b32 	%r28, 0;
	mov.b64 	%fd21, {%r28, %r27};
$L__BB0_9:
	cvta.to.global.u64 	%rd8, %rd3;
	setp.eq.f32 	%p18, %f1, 0f3F800000;
	setp.eq.s32 	%p19, %r1, 0;
	selp.f64 	%fd16, 0d3FF0000000000000, %fd21, %p19;
	selp.f64 	%fd17, 0d3FF0000000000000, %fd16, %p18;
	mul.wide.s32 	%rd9, %r1, 4;
	add.s64 	%rd10, %rd1, %rd9;
	ld.global.u32 	%r29, [%rd10];
	cvt.rn.f32.s32 	%f2, %r29;
	cvt.f64.f32 	%fd18, %f2;
	div.rn.f64 	%fd19, %fd17, %fd18;
	cvt.rn.f32.f64 	%f3, %fd19;
	add.s64 	%rd11, %rd8, %rd9;
	st.global.f32 	[%rd11], %f3;
	ret;

}
.func  (.param .b64 func_retval0) __internal_accurate_pow(
	.param .b64 __internal_accurate_pow_param_0,
	.param .b64 __internal_accurate_pow_param_1
)
{
	.reg .pred 	%p<8>;
	.reg .b32 	%r<49>;
	.reg .b32 	%f<3>;
	.reg .b64 	%fd<109>;

	ld.param.f64 	%fd10, [__internal_accurate_pow_param_0];
	ld.param.f64 	%fd11, [__internal_accurate_pow_param_1];
	{
	.reg .b32 %temp; 
	mov.b64 	{%temp, %r46}, %fd10;
	}
	{
	.reg .b32 %temp; 
	mov.b64 	{%r45, %temp}, %fd10;
	}
	shr.u32 	%r47, %r46, 20;
	setp.gt.u32 	%p1, %r46, 1048575;
	@%p1 bra 	$L__BB1_2;
	mul.f64 	%fd12, %fd10, 0d4350000000000000;
	{
	.reg .b32 %temp; 
	mov.b64 	{%temp, %r46}, %fd12;
	}
	{
	.reg .b32 %temp; 
	mov.b64 	{%r45, %temp}, %fd12;
	}
	shr.u32 	%r16, %r46, 20;
	add.s32 	%r47, %r16, -54;
$L__BB1_2:
	add.s32 	%r48, %r47, -1023;
	and.b32  	%r17, %r46, -2146435073;
	or.b32  	%r18, %r17, 1072693248;
	mov.b64 	%fd107, {%r45, %r18};
	setp.lt.u32 	%p2, %r18, 1073127583;
	@%p2 bra 	$L__BB1_4;
	{
	.reg .b32 %temp; 
	mov.b64 	{%r19, %temp}, %fd107;
	}
	{
	.reg .b32 %temp; 
	mov.b64 	{%temp, %r20}, %fd107;
	}
	add.s32 	%r21, %r20, -1048576;
	mov.b64 	%fd107, {%r19, %r21};
	add.s32 	%r48, %r47, -1022;
$L__BB1_4:
	add.f64 	%fd13, %fd107, 0dBFF0000000000000;
	add.f64 	%fd14, %fd107, 0d3FF0000000000000;
	rcp.approx.ftz.f64 	%fd15, %fd14;
	neg.f64 	%fd16, %fd14;
	fma.rn.f64 	%fd17, %fd16, %fd15, 0d3FF0000000000000;
	fma.rn.f64 	%fd18, %fd17, %fd17, %fd17;
	fma.rn.f64 	%fd19, %fd18, %fd15, %fd15;
	mul.f64 	%fd20, %fd13, %fd19;
	fma.rn.f64 	%fd21, %fd13, %fd19, %fd20;
	mul.f64 	%fd22, %fd21, %fd21;
	fma.rn.f64 	%fd23, %fd22, 0d3EB0F5FF7D2CAFE2, 0d3ED0F5D241AD3B5A;
	fma.rn.f64 	%fd24, %fd23, %fd22, 0d3EF3B20A75488A3F;
	fma.rn.f64 	%fd25, %fd24, %fd22, 0d3F1745CDE4FAECD5;
	fma.rn.f64 	%fd26, %fd25, %fd22, 0d3F3C71C7258A578B;
	fma.rn.f64 	%fd27, %fd26, %fd22, 0d3F6249249242B910;
	fma.rn.f64 	%fd28, %fd27, %fd22, 0d3F89999999999DFB;
	sub.f64 	%fd29, %fd13, %fd21;
	add.f64 	%fd30, %fd29, %fd29;
	neg.f64 	%fd31, %fd21;
	fma.rn.f64 	%fd32, %fd31, %fd13, %fd30;
	mul.f64 	%fd33, %fd19, %fd32;
	fma.rn.f64 	%fd34, %fd22, %fd28, 0d3FB5555555555555;
	mov.f64 	%fd35, 0d3FB5555555555555;
	sub.f64 	%fd36, %fd35, %fd34;
	fma.rn.f64 	%fd37, %fd22, %fd28, %fd36;
	add.f64 	%fd38, %fd37, 0dBC46A4CB00B9E7B0;
	add.f64 	%fd39, %fd34, %fd38;
	sub.f64 	%fd40, %fd34, %fd39;
	add.f64 	%fd41, %fd38, %fd40;
	mul.rn.f64 	%fd42, %fd21, %fd21;
	neg.f64 	%fd43, %fd42;
	fma.rn.f64 	%fd44, %fd21, %fd21, %fd43;
	{
	.reg .b32 %temp; 
	mov.b64 	{%r22, %temp}, %fd33;
	}
	{
	.reg .b32 %temp; 
	mov.b64 	{%temp, %r23}, %fd33;
	}
	add.s32 	%r24, %r23, 1048576;
	mov.b64 	%fd45, {%r22, %r24};
	fma.rn.f64 	%fd46, %fd21, %fd45, %fd44;
	mul.rn.f64 	%fd47, %fd42, %fd21;
	neg.f64 	%fd48, %fd47;
	fma.rn.f64 	%fd49, %fd42, %fd21, %fd48;
	fma.rn.f64 	%fd50, %fd42, %fd33, %fd49;
	fma.rn.f64 	%fd51, %fd46, %fd21, %fd50;
	mul.rn.f64 	%fd52, %fd39, %fd47;
	neg.f64 	%fd53, %fd52;
	fma.rn.f64 	%fd54, %fd39, %fd47, %fd53;
	fma.rn.f64 	%fd55, %fd39, %fd51, %fd54;
	fma.rn.f64 	%fd56, %fd41, %fd47, %fd55;
	add.f64 	%fd57, %fd52, %fd56;
	sub.f64 	%fd58, %fd52, %fd57;
	add.f64 	%fd59, %fd56, %fd58;
	add.f64 	%fd60, %fd21, %fd57;
	sub.f64 	%fd61, %fd21, %fd60;
	add.f64 	%fd62, %fd57, %fd61;
	add.f64 	%fd63, %fd59, %fd62;
	add.f64 	%fd64, %fd33, %fd63;
	add.f64 	%fd65, %fd60, %fd64;
	sub.f64 	%fd66, %fd60, %fd65;
	add.f64 	%fd67, %fd64, %fd66;
	xor.b32  	%r25, %r48, -2147483648;
	mov.b32 	%r26, 1127219200;
	mov.b64 	%fd68, {%r25, %r26};
	mov.b32 	%r27, -2147483648;
	mov.b64 	%fd69, {%r27, %r26};
	sub.f64 	%fd70, %fd68, %fd69;
	fma.rn.f64 	%fd71, %fd70, 0d3FE62E42FEFA39EF, %fd65;
	fma.rn.f64 	%fd72, %fd70, 0dBFE62E42FEFA39EF, %fd71;
	sub.f64 	%fd73, %fd72, %fd65;
	sub.f64 	%fd74, %fd67, %fd73;
	fma.rn.f64 	%fd75, %fd70, 0d3C7ABC9E3B39803F, %fd74;
	add.f64 	%fd76, %fd71, %fd75;
	sub.f64 	%fd77, %fd71, %fd76;
	add.f64 	%fd78, %fd75, %fd77;
	{
	.reg .b32 %temp; 
	mov.b64 	{%temp, %r28}, %fd11;
	}
	{
	.reg .b32 %temp; 
	mov.b64 	{%r29, %temp}, %fd11;
	}
	shl.b32 	%r30, %r28, 1;
	setp.gt.u32 	%p3, %r30, -33554433;
	and.b32  	%r31, %r28, -15728641;
	selp.b32 	%r32, %r31, %r28, %p3;
	mov.b64 	%fd79, {%r29, %r32};
	mul.rn.f64 	%fd80, %fd76, %fd79;
	neg.f64 	%fd81, %fd80;
	fma.rn.f64 	%fd82, %fd76, %fd79, %fd81;
	fma.rn.f64 	%fd83, %fd78, %fd79, %fd82;
	add.f64 	%fd4, %fd80, %fd83;
	sub.f64 	%fd84, %fd80, %fd4;
	add.f64 	%fd5, %fd83, %fd84;
	fma.rn.f64 	%fd85, %fd4, 0d3FF71547652B82FE, 0d4338000000000000;
	{
	.reg .b32 %temp; 
	mov.b64 	{%r13, %temp}, %fd85;
	}
	mov.f64 	%fd86, 0dC338000000000000;
	add.rn.f64 	%fd87, %fd85, %fd86;
	fma.rn.f64 	%fd88, %fd87, 0dBFE62E42FEFA39EF, %fd4;
	fma.rn.f64 	%fd89, %fd87, 0dBC7ABC9E3B39803F, %fd88;
	fma.rn.f64 	%fd90, %fd89, 0d3E5ADE1569CE2BDF, 0d3E928AF3FCA213EA;
	fma.rn.f64 	%fd91, %fd90, %fd89, 0d3EC71DEE62401315;
	fma.rn.f64 	%fd92, %fd91, %fd89, 0d3EFA01997C89EB71;
	fma.rn.f64 	%fd93, %fd92, %fd89, 0d3F2A01A014761F65;
	fma.rn.f64 	%fd94, %fd93, %fd89, 0d3F56C16C1852B7AF;
	fma.rn.f64 	%fd95, %fd94, %fd89, 0d3F81111111122322;
	fma.rn.f64 	%fd96, %fd95, %fd89, 0d3FA55555555502A1;
	fma.rn.f64 	%fd97, %fd96, %fd89, 0d3FC5555555555511;
	fma.rn.f64 	%fd98, %fd97, %fd89, 0d3FE000000000000B;
	fma.rn.f64 	%fd99, %fd98, %fd89, 0d3FF0000000000000;
	fma.rn.f64 	%fd100, %fd99, %fd89, 0d3FF0000000000000;
	{
	.reg .b32 %temp; 
	mov.b64 	{%r14, %temp}, %fd100;
	}
	{
	.reg .b32 %temp; 
	mov.b64 	{%temp, %r15}, %fd100;
	}
	shl.b32 	%r33, %r13, 20;
	add.s32 	%r34, %r33, %r15;
	mov.b64 	%fd108, {%r14, %r34};
	{
	.reg .b32 %temp; 
	mov.b64 	{%temp, %r35}, %fd4;
	}
	mov.b32 	%f2, %r35;
	abs.f32 	%f1, %f2;
	setp.lt.f32 	%p4, %f1, 0f4086232B;
	@%p4 bra 	$L__BB1_7;
	setp.lt.f64 	%p5, %fd4, 0d0000000000000000;
	add.f64 	%fd101, %fd4, 0d7FF0000000000000;
	selp.f64 	%fd108, 0d0000000000000000, %fd101, %p5;
	setp.geu.f32 	%p6, %f1, 0f40874800;
	@%p6 bra 	$L__BB1_7;
	shr.u32 	%r36, %r13, 31;
	add.s32 	%r37, %r13, %r36;
	shr.s32 	%r38, %r37, 1;
	shl.b32 	%r39, %r38, 20;
	add.s32 	%r40, %r15, %r39;
	mov.b64 	%fd102, {%r14, %r40};
	sub.s32 	%r41, %r13, %r38;
	shl.b32 	%r42, %r41, 20;
	add.s32 	%r43, %r42, 1072693248;
	mov.b32 	%r44, 0;
	mov.b64 	%fd103, {%r44, %r43};
	mul.f64 	%fd108, %fd103, %fd102;
$L__BB1_7:
	abs.f64 	%fd104, %fd108;
	setp.eq.f64 	%p7, %fd104, 0d7FF0000000000000;
	fma.rn.f64 	%fd105, %fd108, %fd5, %fd108;
	selp.f64 	%fd106, %fd108, %fd105, %p7;
	st.param.f64 	[func_retval0], %fd106;
	ret;

}


// ===== COMPILED SASS (sm_100) =====

	.target	sm_100

	.elftype	@"ET_EXEC"


//--------------------- .note.nv.tkinfo           --------------------------
	.section	.note.nv.tkinfo,"",@"SHT_NOTE"
	.sectionflags	@"SHF_NOTE_NV_TKINFO"
	.tkinfo
        /*0018*/ 	.word	0x00000002
        /*0030*/ 	.string	""
        /*0030*/ 	.string	"ptxas"
        /*0030*/ 	.string	"Cuda compilation tools, release 13.0, V13.0.88"
        /*0030*/ 	.string	"Build cuda_13.0.r13.0/compiler.36424714_0"
        /*0030*/ 	.string	"-arch sm_100 -m 64 "



//--------------------- .note.nv.cuinfo           --------------------------
	.section	.note.nv.cuinfo,"",@"SHT_NOTE"
	.sectionflags	@"SHF_NOTE_NV_CUINFO"
        /*0018*/ 	.short	0x0002
        /*001a*/ 	.short	0x0064
        /*001c*/ 	.short	0x0082
	.zero		2


//--------------------- .nv.info                  --------------------------
	.section	.nv.info,"",@"SHT_CUDA_INFO"
	.align	4


	//----- nvinfo : EIATTR_REGCOUNT
	.align		4
        /*0000*/ 	.byte	0x04, 0x2f
        /*0002*/ 	.short	(.L_1 - .L_0)
	.align		4
.L_0:
        /*0004*/ 	.word	index@(_Z6My_expfPfPi)
        /*0008*/ 	.word	0x0000001d


	//----- nvinfo : EIATTR_FRAME_SIZE
	.align		4
.L_1:
        /*000c*/ 	.byte	0x04, 0x11
        /*000e*/ 	.short	(.L_3 - .L_2)
	.align		4
.L_2:
        /*0010*/ 	.word	index@($_Z6My_expfPfPi$__internal_accurate_pow)
        /*0014*/ 	.word	0x00000000


	//----- nvinfo : EIATTR_FRAME_SIZE
	.align		4
.L_3:
        /*0018*/ 	.byte	0x04, 0x11
        /*001a*/ 	.short	(.L_5 - .L_4)
	.align		4
.L_4:
        /*001c*/ 	.word	index@($__internal_0_$__cuda_sm20_div_rn_f64_full)
        /*0020*/ 	.word	0x00000000


	//----- nvinfo : EIATTR_FRAME_SIZE
	.align		4
.L_5:
        /*0024*/ 	.byte	0x04, 0x11
        /*0026*/ 	.short	(.L_7 - .L_6)
	.align		4
.L_6:
        /*0028*/ 	.word	index@(_Z6My_expfPfPi)
        /*002c*/ 	.word	0x00000000


	//----- nvinfo : EIATTR_MIN_STACK_SIZE
	.align		4
.L_7:
        /*0030*/ 	.byte	0x04, 0x12
        /*0032*/ 	.short	(.L_9 - .L_8)
	.align		4
.L_8:
        /*0034*/ 	.word	index@(_Z6My_expfPfPi)
        /*0038*/ 	.word	0x00000000
.L_9:


//--------------------- .nv.compat                --------------------------
	.section	.nv.compat,"",@"SHT_CUDA_COMPAT_INFO"
	.align	4
        /*0000*/ 	.byte	0x02, 0x09, 0x00, 0x00, 0x02, 0x02, 0x01, 0x00, 0x02, 0x05, 0x05, 0x00, 0x03, 0x07, 0x01, 0x01
        /*0010*/ 	.byte	0x02, 0x03, 0x00, 0x00, 0x02, 0x06, 0x01, 0x00, 0x04, 0x0b, 0x08, 0x00, 0x01, 0x00, 0x00, 0x00
        /*0020*/ 	.byte	0x00, 0x00, 0x00, 0x00


//--------------------- .nv.info._Z6My_expfPfPi   --------------------------
	.section	.nv.info._Z6My_expfPfPi,"",@"SHT_CUDA_INFO"
	.sectionflags	@""
	.align	4


	//----- nvinfo : EIATTR_CUDA_API_VERSION
	.align		4
        /*0000*/ 	.byte	0x04, 0x37
        /*0002*/ 	.short	(.L_11 - .L_10)
.L_10:
        /*0004*/ 	.word	0x00000082


	//----- nvinfo : EIATTR_KPARAM_INFO
	.align		4
.L_11:
        /*0008*/ 	.byte	0x04, 0x17
        /*000a*/ 	.short	(.L_13 - .L_12)
.L_12:
        /*000c*/ 	.word	0x00000000
        /*0010*/ 	.short	0x0002
        /*0012*/ 	.short	0x0010
        /*0014*/ 	.byte	0x00, 0xf5, 0x21, 0x00


	//----- nvinfo : EIATTR_KPARAM_INFO
	.align		4
.L_13:
        /*0018*/ 	.byte	0x04, 0x17
        /*001a*/ 	.short	(.L_15 - .L_14)
.L_14:
        /*001c*/ 	.word	0x00000000
        /*0020*/ 	.short	0x0001
        /*0022*/ 	.short	0x0008
        /*0024*/ 	.byte	0x00, 0xf5, 0x21, 0x00


	//----- nvinfo : EIATTR_KPARAM_INFO
	.align		4
.L_15:
        /*0028*/ 	.byte	0x04, 0x17
        /*002a*/ 	.short	(.L_17 - .L_16)
.L_16:
        /*002c*/ 	.word	0x00000000
        /*0030*/ 	.short	0x0000
        /*0032*/ 	.short	0x0000
        /*0034*/ 	.byte	0x00, 0xf0, 0x11, 0x00


	//----- nvinfo : EIATTR_SPARSE_MMA_MASK
	.align		4
.L_17:
        /*0038*/ 	.byte	0x03, 0x50
        /*003a*/ 	.short	0x0000


	//----- nvinfo : EIATTR_MAXREG_COUNT
	.align		4
        /*003c*/ 	.byte	0x03, 0x1b
        /*003e*/ 	.short	0x00ff


	//----- nvinfo : EIATTR_MERCURY_ISA_VERSION
	.align		4
        /*0040*/ 	.byte	0x03, 0x5f
        /*0042*/ 	.short	0x0101


	//----- nvinfo : EIATTR_VRC_CTA_INIT_COUNT
	.align		4
        /*0044*/ 	.byte	0x02, 0x4a
	.zero		1
	.zero		1


	//----- nvinfo : EIATTR_EXIT_INSTR_OFFSETS
	.align		4
        /*0048*/ 	.byte	0x04, 0x1c
        /*004a*/ 	.short	(.L_19 - .L_18)


	//   ....[0]....
.L_18:
        /*004c*/ 	.word	0x000006d0


	//----- nvinfo : EIATTR_CRS_STACK_SIZE
	.align		4
.L_19:
        /*0050*/ 	.byte	0x04, 0x1e
        /*0052*/ 	.short	(.L_21 - .L_20)
.L_20:
        /*0054*/ 	.word	0x00000000


	//----- nvinfo : EIATTR_CBANK_PARAM_SIZE
	.align		4
.L_21:
        /*0058*/ 	.byte	0x03, 0x19
        /*005a*/ 	.short	0x0018


	//----- nvinfo : EIATTR_PARAM_CBANK
	.align		4
        /*005c*/ 	.byte	0x04, 0x0a
        /*005e*/ 	.short	(.L_23 - .L_22)
	.align		4
.L_22:
        /*0060*/ 	.word	index@(.nv.constant0._Z6My_expfPfPi)
        /*0064*/ 	.short	0x0380
        /*0066*/ 	.short	0x0018


	//----- nvinfo : EIATTR_SW_WAR
	.align		4
.L_23:
        /*0068*/ 	.byte	0x04, 0x36
        /*006a*/ 	.short	(.L_25 - .L_24)
.L_24:
        /*006c*/ 	.word	0x00000008
.L_25:


//--------------------- .nv.callgraph             --------------------------
	.section	.nv.callgraph,"",@"SHT_CUDA_CALLGRAPH"
	.align	4
	.sectionentsize	8
	.align		4
        /*0000*/ 	.word	0x00000000
	.align		4
        /*0004*/ 	.word	0xffffffff
	.align		4
        /*0008*/ 	.word	0x00000000
	.align		4
        /*000c*/ 	.word	0xfffffffe
	.align		4
        /*0010*/ 	.word	0x00000000
	.align		4
        /*0014*/ 	.word	0xfffffffd
	.align		4
        /*0018*/ 	.word	0x00000000
	.align		4
        /*001c*/ 	.word	0xfffffffc


//--------------------- .text._Z6My_expfPfPi      --------------------------
	.section	.text._Z6My_expfPfPi,"ax",@progbits
	.align	128
        .global         _Z6My_expfPfPi
        .type           _Z6My_expfPfPi,@function
        .size           _Z6My_expfPfPi,(.L_x_17 - _Z6My_expfPfPi)
        .other          _Z6My_expfPfPi,@"STO_CUDA_ENTRY STV_DEFAULT"
_Z6My_expfPfPi:
.text._Z6My_expfPfPi:
[----:B------:R-:W-:Y:S08]  /*0000*/  LDC R1, c[0x0][0x37c] ;  /* 0x0000df00ff017b82 */ /* 0x000ff00000000800 */
[----:B------:R-:W0:Y:S01]  /*0010*/  LDC.64 R6, c[0x0][0x390] ;  /* 0x0000e400ff067b82 */ /* 0x000e220000000a00 */
[----:B------:R-:W0:Y:S02]  /*0020*/  LDCU.64 UR4, c[0x0][0x358] ;  /* 0x00006b00ff0477ac */ /* 0x000e240008000a00 */
[----:B0-----:R-:W2:Y:S01]  /*0030*/  LDG.E R3, desc[UR4][R6.64] ;  /* 0x0000000406037981 */ /* 0x001ea2000c1e1900 */
[----:B------:R-:W0:Y:S01]  /*0040*/  LDCU UR6, c[0x0][0x360] ;  /* 0x00006c00ff0677ac */ /* 0x000e220008000800 */
[----:B------:R-:W-:Y:S01]  /*0050*/  BSSY.RECONVERGENT B0, `(.L_x_0) ;  /* 0x0000013000007945 */ /* 0x000fe20003800200 */
[----:B------:R-:W0:Y:S01]  /*0060*/  S2R R2, SR_CTAID.X ;  /* 0x0000000000027919 */ /* 0x000e220000002500 */
[----:B------:R-:W0:Y:S02]  /*0070*/  S2R R5, SR_TID.X ;  /* 0x0000000000057919 */ /* 0x000e240000002100 */
[----:B0-----:R-:W-:-:S04]  /*0080*/  IMAD R2, R2, UR6, R5 ;  /* 0x0000000602027c24 */ /* 0x001fc8000f8e0205 */
[----:B------:R-:W0:Y:S02]  /*0090*/  I2F.F64 R4, R2 ;  /* 0x0000000200047312 */ /* 0x000e240000201c00 */
[----:B0-----:R-:W-:-:S04]  /*00a0*/  SHF.R.U32.HI R0, RZ, 0x14, R5 ;  /* 0x00000014ff007819 */ /* 0x001fc80000011605 */
[----:B------:R-:W-:Y:S02]  /*00b0*/  LOP3.LUT R12, R0, 0x7ff, RZ, 0xc0, !PT ;  /* 0x000007ff000c7812 */ /* 0x000fe400078ec0ff */
[----:B--2---:R-:W-:-:S13]  /*00c0*/  ISETP.GE.AND P0, PT, R3, R2, PT ;  /* 0x000000020300720c */ /* 0x004fda0003f06270 */
[----:B------:R-:W-:Y:S05]  /*00d0*/  @P0 BRA `(.L_x_1) ;  /* 0x0000000000280947 */ /* 0x000fea0003800000 */
[----:B------:R-:W0:Y:S02]  /*00e0*/  LDC.64 R10, c[0x0][0x390] ;  /* 0x0000e400ff0a7b82 */ /* 0x000e240000000a00 */
.L_x_2:
[----:B0-----:R-:W-:-:S05]  /*00f0*/  IMAD.WIDE R8, R3, 0x4, R10 ;  /* 0x0000000403087825 */ /* 0x001fca00078e020a */
[----:B------:R-:W2:Y:S02]  /*0100*/  LDG.E R0, desc[UR4][R8.64] ;  /* 0x0000000408007981 */ /* 0x000ea4000c1e1900 */
[----:B--2---:R-:W-:-:S05]  /*0110*/  IMAD R13, R0, R3, RZ ;  /* 0x00000003000d7224 */ /* 0x004fca00078e02ff */
[----:B------:R1:W-:Y:S04]  /*0120*/  STG.E desc[UR4][R8.64+0x4], R13 ;  /* 0x0000040d08007986 */ /* 0x0003e8000c101904 */
[----:B------:R-:W2:Y:S02]  /*0130*/  LDG.E R3, desc[UR4][R6.64] ;  /* 0x0000000406037981 */ /* 0x000ea4000c1e1900 */
[----:B--2---:R-:W-:-:S05]  /*0140*/  VIADD R3, R3, 0x1 ;  /* 0x0000000103037836 */ /* 0x004fca0000000000 */
[----:B------:R1:W-:Y:S01]  /*0150*/  STG.E desc[UR4][R6.64], R3 ;  /* 0x0000000306007986 */ /* 0x0003e2000c101904 */
[----:B------:R-:W-:-:S13]  /*0160*/  ISETP.GE.AND P0, PT, R3, R2, PT ;  /* 0x000000020300720c */ /* 0x000fda0003f06270 */
[----:B-1----:R-:W-:Y:S05]  /*0170*/  @!P0 BRA `(.L_x_2) ;  /* 0xfffffffc00dc8947 */ /* 0x002fea000383ffff */
.L_x_1:
[----:B------:R-:W-:Y:S05]  /*0180*/  BSYNC.RECONVERGENT B0 ;  /* 0x0000000000007941 */ /* 0x000fea0003800200 */
.L_x_0:
[----:B------:R-:W0:Y:S01]  /*0190*/  LDCU UR6, c[0x0][0x380] ;  /* 0x00007000ff0677ac */ /* 0x000e220008000800 */
[----:B------:R-:W-:Y:S01]  /*01a0*/  VIADD R7, R12, 0xfffffc0c ;  /* 0xfffffc0c0c077836 */ /* 0x000fe20000000000 */
[----:B------:R-:W-:Y:S01]  /*01b0*/  BSSY.RECONVERGENT B0, `(.L_x_3) ;  /* 0x0000009000007945 */ /* 0x000fe20003800200 */
[----:B------:R-:W-:-:S03]  /*01c0*/  MOV R0, 0x240 ;  /* 0x0000024000007802 */ /* 0x000fc60000000f00 */
[CC--:B------:R-:W-:Y:S02]  /*01d0*/  SHF.L.U32 R3, R4.reuse, R7.reuse, RZ ;  /* 0x0000000704037219 */ /* 0x0c0fe400000006ff */
[----:B------:R-:W-:Y:S02]  /*01e0*/  SHF.L.U64.HI R26, R4, R7, R5 ;  /* 0x00000007041a7219 */ /* 0x000fe40000010205 */
[----:B------:R-:W-:-:S04]  /*01f0*/  ISETP.NE.U32.AND P0, PT, R3, RZ, PT ;  /* 0x000000ff0300720c */ /* 0x000fc80003f05070 */
[----:B------:R-:W-:Y:S01]  /*0200*/  ISETP.NE.AND.EX P0, PT, R26, -0x80000000, PT, P0 ;  /* 0x800000001a00780c */ /* 0x000fe20003f05300 */
[----:B0-----:R-:W0:Y:S03]  /*0210*/  F2F.F64.F32 R6, UR6 ;  /* 0x0000000600067d10 */ /* 0x001e260008201800 */
[----:B------:R-:W-:-:S13]  /*0220*/  PLOP3.LUT P0, PT, P0, PT, PT, 0x8, 0x80 ;  /* 0x000000000080781c */ /* 0x000fda000070e170 */
[----:B0-----:R-:W-:Y:S05]  /*0230*/  CALL.REL.NOINC `($_Z6My_expfPfPi$__internal_accurate_pow) ;  /* 0x0000000800a07944 */ /* 0x001fea0003c00000 */
[----:B------:R-:W-:Y:S05]  /*0240*/  BSYNC.RECONVERGENT B0 ;  /* 0x0000000000007941 */ /* 0x000fea0003800200 */
.L_x_3:
[----:B------:R-:W0:Y:S01]  /*0250*/  LDC R0, c[0x0][0x380] ;  /* 0x0000e000ff007b82 */ /* 0x000e220000000800 */
[----:B------:R-:W-:Y:S01]  /*0260*/  IMAD.MOV.U32 R10, RZ, RZ, R13 ;  /* 0x000000ffff0a7224 */ /* 0x000fe200078e000d */
[----:B------:R-:W-:Y:S01]  /*0270*/  DADD R8, R6, R4 ;  /* 0x0000000006087229 */ /* 0x000fe20000000004 */
[----:B------:R-:W-:Y:S01]  /*0280*/  IMAD.MOV.U32 R11, RZ, RZ, R14 ;  /* 0x000000ffff0b7224 */ /* 0x000fe200078e000e */
[----:B------:R-:W-:-:S05]  /*0290*/  ISETP.GE.AND P1, PT, R7, RZ, PT ;  /* 0x000000ff0700720c */ /* 0x000fca0003f26270 */
[----:B------:R-:W-:-:S03]  /*02a0*/  DADD R10, -RZ, -R10 ;  /* 0x00000000ff0a7229 */ /* 0x000fc6000000090a */
[----:B------:R-:W-:-:S04]  /*02b0*/  LOP3.LUT R8, R9, 0x7ff00000, RZ, 0xc0, !PT ;  /* 0x7ff0000009087812 */ /* 0x000fc800078ec0ff */
[----:B------:R-:W-:-:S03]  /*02c0*/  ISETP.NE.AND P2, PT, R8, 0x7ff00000, PT ;  /* 0x7ff000000800780c */ /* 0x000fc60003f45270 */
[-C--:B------:R-:W-:Y:S02]  /*02d0*/  FSEL R10, R10, R13.reuse, P0 ;  /* 0x0000000d0a0a7208 */ /* 0x080fe40000000000 */
[-C--:B------:R-:W-:Y:S02]  /*02e0*/  FSEL R11, R11, R14.reuse, P0 ;  /* 0x0000000e0b0b7208 */ /* 0x080fe40000000000 */
[----:B------:R-:W-:Y:S02]  /*02f0*/  FSEL R10, R10, R13, !P1 ;  /* 0x0000000d0a0a7208 */ /* 0x000fe40004800000 */
[----:B0-----:R-:W-:Y:S02]  /*0300*/  FSETP.NEU.AND P3, PT, R0, RZ, PT ;  /* 0x000000ff0000720b */ /* 0x001fe40003f6d000 */
[----:B------:R-:W-:-:S11]  /*0310*/  FSEL R11, R11, R14, !P1 ;  /* 0x0000000e0b0b7208 */ /* 0x000fd60004800000 */
[----:B------:R-:W-:Y:S05]  /*0320*/  @P3 BRA `(.L_x_4) ;  /* 0x00000000001c3947 */ /* 0x000fea0003800000 */
[----:B------:R-:W-:Y:S01]  /*0330*/  ISETP.NE.U32.AND P0, PT, R3, RZ, PT ;  /* 0x000000ff0300720c */ /* 0x000fe20003f05070 */
[----:B------:R-:W-:Y:S01]  /*0340*/  IMAD.MOV.U32 R10, RZ, RZ, RZ ;  /* 0x000000ffff0a7224 */ /* 0x000fe200078e00ff */
[----:B------:R-:W-:Y:S02]  /*0350*/  ISETP.GE.AND P3, PT, R5, RZ, PT ;  /* 0x000000ff0500720c */ /* 0x000fe40003f66270 */
[----:B------:R-:W-:-:S13]  /*0360*/  ISETP.NE.AND.EX P0, PT, R26, -0x80000000, PT, P0 ;  /* 0x800000001a00780c */ /* 0x000fda0003f05300 */
[----:B------:R-:W-:-:S06]  /*0370*/  DSETP.NEU.AND P0, PT, |R4|, 0.5, !P0 ;  /* 0x3fe000000400742a */ /* 0x000fcc000470d200 */
[----:B------:R-:W-:-:S04]  /*0380*/  SEL R11, R7, RZ, P0 ;  /* 0x000000ff070b7207 */ /* 0x000fc80000000000 */
[----:B------:R-:W-:-:S07]  /*0390*/  @!P3 LOP3.LUT R11, R11, 0x7ff00000, RZ, 0xfc, !PT ;  /* 0x7ff000000b0bb812 */ /* 0x000fce00078efcff */
.L_x_4:
[----:B------:R-:W-:Y:S04]  /*03a0*/  BSSY.RECONVERGENT B0, `(.L_x_5) ;  /* 0x000000f000007945 */ /* 0x000fe80003800200 */
[----:B------:R-:W-:Y:S05]  /*03b0*/  @P2 BRA `(.L_x_6) ;  /* 0x0000000000342947 */ /* 0x000fea0003800000 */
[----:B------:R-:W-:-:S13]  /*03c0*/  FSETP.NAN.AND P2, PT, R0, R0, PT ;  /* 0x000000000000720b */ /* 0x000fda0003f48000 */
[----:B------:R-:W-:Y:S01]  /*03d0*/  @P2 DADD R10, R6, R4 ;  /* 0x00000000060a2229 */ /* 0x000fe20000000004 */
[----:B------:R-:W-:Y:S10]  /*03e0*/  @P2 BRA `(.L_x_6) ;  /* 0x0000000000282947 */ /* 0x000ff40003800000 */
[----:B------:R-:W-:-:S14]  /*03f0*/  DSETP.NEU.AND P2, PT, |R6|, +INF , PT ;  /* 0x7ff000000600742a */ /* 0x000fdc0003f4d200 */
[----:B------:R-:W-:Y:S05]  /*0400*/  @P2 BRA `(.L_x_6) ;  /* 0x0000000000202947 */ /* 0x000fea0003800000 */
[C---:B------:R-:W-:Y:S01]  /*0410*/  ISETP.GE.AND P2, PT, R5.reuse, RZ, PT ;  /* 0x000000ff0500720c */ /* 0x040fe20003f46270 */
[----:B------:R-:W-:Y:S01]  /*0420*/  IMAD.MOV.U32 R10, RZ, RZ, RZ ;  /* 0x000000ffff0a7224 */ /* 0x000fe200078e00ff */
[----:B------:R-:W-:Y:S02]  /*0430*/  LOP3.LUT R4, R5, 0x7fffffff, RZ, 0xc0, !PT ;  /* 0x7fffffff05047812 */ /* 0x000fe400078ec0ff */
[----:B------:R-:W-:Y:S02]  /*0440*/  SEL R11, RZ, 0x7ff00000, !P2 ;  /* 0x7ff00000ff0b7807 */ /* 0x000fe40005000000 */
[----:B------:R-:W-:-:S03]  /*0450*/  ISETP.NE.AND P2, PT, R4, 0x3fe00000, PT ;  /* 0x3fe000000400780c */ /* 0x000fc60003f45270 */
[----:B------:R-:W-:-:S05]  /*0460*/  VIADD R4, R11, 0x80000000 ;  /* 0x800000000b047836 */ /* 0x000fca0000000000 */
[----:B------:R-:W-:-:S04]  /*0470*/  SEL R4, R4, R11, P2 ;  /* 0x0000000b04047207 */ /* 0x000fc80001000000 */
[----:B------:R-:W-:-:S07]  /*0480*/  @!P1 SEL R11, R4, R11, P0 ;  /* 0x0000000b040b9207 */ /* 0x000fce0000000000 */
.L_x_6:
[----:B------:R-:W-:Y:S05]  /*0490*/  BSYNC.RECONVERGENT B0 ;  /* 0x0000000000007941 */ /* 0x000fea0003800200 */
.L_x_5:
[----:B------:R-:W0:Y:S02]  /*04a0*/  LDC.64 R4, c[0x0][0x390] ;  /* 0x0000e400ff047b82 */ /* 0x000e240000000a00 */
[----:B0-----:R-:W-:-:S06]  /*04b0*/  IMAD.WIDE R4, R2, 0x4, R4 ;  /* 0x0000000402047825 */ /* 0x001fcc00078e0204 */
[----:B------:R-:W2:Y:S01]  /*04c0*/  LDG.E R4, desc[UR4][R4.64] ;  /* 0x0000000404047981 */ /* 0x000ea2000c1e1900 */
[----:B------:R-:W-:Y:S01]  /*04d0*/  IMAD.MOV.U32 R6, RZ, RZ, 0x1 ;  /* 0x00000001ff067424 */ /* 0x000fe200078e00ff */
[----:B------:R-:W-:Y:S01]  /*04e0*/  ISETP.NE.AND P1, PT, R2, RZ, PT ;  /* 0x000000ff0200720c */ /* 0x000fe20003f25270 */
[----:B------:R-:W-:Y:S01]  /*04f0*/  BSSY.RECONVERGENT B0, `(.L_x_7) ;  /* 0x0000019000007945 */ /* 0x000fe20003800200 */
[----:B------:R-:W-:Y:S02]  /*0500*/  FSETP.NEU.AND P0, PT, R0, 1, PT ;  /* 0x3f8000000000780b */ /* 0x000fe40003f0d000 */
[----:B------:R-:W-:Y:S02]  /*0510*/  FSEL R0, R10, RZ, P1 ;  /* 0x000000ff0a007208 */ /* 0x000fe40000800000 */
[----:B------:R-:W-:Y:S02]  /*0520*/  FSEL R10, R11, 1.875, P1 ;  /* 0x3ff000000b0a7808 */ /* 0x000fe40000800000 */
[----:B--2---:R-:W-:-:S06]  /*0530*/  I2FP.F32.S32 R8, R4 ;  /* 0x0000000400087245 */ /* 0x004fcc0000201400 */
[----:B------:R-:W0:Y:S08]  /*0540*/  F2F.F64.F32 R8, R8 ;  /* 0x0000000800087310 */ /* 0x000e300000201800 */
[----:B0-----:R-:W0:Y:S02]  /*0550*/  MUFU.RCP64H R7, R9 ;  /* 0x0000000900077308 */ /* 0x001e240000001800 */
[----:B0-----:R-:W-:-:S08]  /*0560*/  DFMA R12, -R8, R6, 1 ;  /* 0x3ff00000080c742b */ /* 0x001fd00000000106 */
[----:B------:R-:W-:-:S08]  /*0570*/  DFMA R12, R12, R12, R12 ;  /* 0x0000000c0c0c722b */ /* 0x000fd0000000000c */
[----:B------:R-:W-:-:S08]  /*0580*/  DFMA R12, R6, R12, R6 ;  /* 0x0000000c060c722b */ /* 0x000fd00000000006 */
[----:B------:R-:W-:-:S08]  /*0590*/  DFMA R6, -R8, R12, 1 ;  /* 0x3ff000000806742b */ /* 0x000fd0000000010c */
[----:B------:R-:W-:Y:S01]  /*05a0*/  DFMA R6, R12, R6, R12 ;  /* 0x000000060c06722b */ /* 0x000fe2000000000c */
[----:B------:R-:W-:Y:S02]  /*05b0*/  FSEL R12, R0, RZ, P0 ;  /* 0x000000ff000c7208 */ /* 0x000fe40000000000 */
[----:B------:R-:W-:-:S04]  /*05c0*/  FSEL R13, R10, 1.875, P0 ;  /* 0x3ff000000a0d7808 */ /* 0x000fc80000000000 */
[----:B------:R-:W-:Y:S02]  /*05d0*/  FSETP.GEU.AND P1, PT, |R13|, 6.5827683646048100446e-37, PT ;  /* 0x036000000d00780b */ /* 0x000fe40003f2e200 */
[----:B------:R-:W-:-:S08]  /*05e0*/  DMUL R4, R6, R12 ;  /* 0x0000000c06047228 */ /* 0x000fd00000000000 */
[----:B------:R-:W-:-:S08]  /*05f0*/  DFMA R10, -R8, R4, R12 ;  /* 0x00000004080a722b */ /* 0x000fd0000000010c */
[----:B------:R-:W-:-:S10]  /*0600*/  DFMA R4, R6, R10, R4 ;  /* 0x0000000a0604722b */ /* 0x000fd40000000004 */
[----:B------:R-:W-:-:S05]  /*0610*/  FFMA R0, RZ, R9, R5 ;  /* 0x00000009ff007223 */ /* 0x000fca0000000005 */
[----:B------:R-:W-:-:S13]  /*0620*/  FSETP.GT.AND P0, PT, |R0|, 1.469367938527859385e-39, PT ;  /* 0x001000000000780b */ /* 0x000fda0003f04200 */
[----:B------:R-:W-:Y:S05]  /*0630*/  @P0 BRA P1, `(.L_x_8) ;  /* 0x0000000000100947 */ /* 0x000fea0000800000 */
[----:B------:R-:W-:-:S07]  /*0640*/  MOV R0, 0x660 ;  /* 0x0000066000007802 */ /* 0x000fce0000000f00 */
[----:B------:R-:W-:Y:S05]  /*0650*/  CALL.REL.NOINC `($__internal_0_$__cuda_sm20_div_rn_f64_full) ;  /* 0x0000000000207944 */ /* 0x000fea0003c00000 */
[----:B------:R-:W-:Y:S02]  /*0660*/  IMAD.MOV.U32 R4, RZ, RZ, R12 ;  /* 0x000000ffff047224 */ /* 0x000fe400078e000c */
[----:B------:R-:W-:-:S07]  /*0670*/  IMAD.MOV.U32 R5, RZ, RZ, R13 ;  /* 0x000000ffff057224 */ /* 0x000fce00078e000d */
.L_x_8:
[----:B------:R-:W-:Y:S05]  /*0680*/  BSYNC.RECONVERGENT B0 ;  /* 0x0000000000007941 */ /* 0x000fea0003800200 */
.L_x_7:
[----:B------:R-:W0:Y:S01]  /*0690*/  LDC.64 R6, c[0x0][0x388] ;  /* 0x0000e200ff067b82 */ /* 0x000e220000000a00 */
[----:B------:R-:W1:Y:S01]  /*06a0*/  F2F.F32.F64 R5, R4 ;  /* 0x0000000400057310 */ /* 0x000e620000301000 */
[----:B0-----:R-:W-:-:S05]  /*06b0*/  IMAD.WIDE R2, R2, 0x4, R6 ;  /* 0x0000000402027825 */ /* 0x001fca00078e0206 */
[----:B-1----:R-:W-:Y:S01]  /*06c0*/  STG.E desc[UR4][R2.64], R5 ;  /* 0x0000000502007986 */ /* 0x002fe2000c101904 */
[----:B------:R-:W-:Y:S05]  /*06d0*/  EXIT ;  /* 0x000000000000794d */ /* 0x000fea0003800000 */
        .weak           $__internal_0_$__cuda_sm20_div_rn_f64_full
        .type           $__internal_0_$__cuda_sm20_div_rn_f64_full,@function
        .size           $__internal_0_$__cuda_sm20_div_rn_f64_full,($_Z6My_expfPfPi$__internal_accurate_pow - $__internal_0_$__cuda_sm20_div_rn_f64_full)
$__internal_0_$__cuda_sm20_div_rn_f64_full:
[C---:B------:R-:W-:Y:S01]  /*06e0*/  FSETP.GEU.AND P0, PT, |R9|.reuse, 1.469367938527859385e-39, PT ;  /* 0x001000000900780b */ /* 0x040fe20003f0e200 */
[----:B------:R-:W-:Y:S01]  /*06f0*/  IMAD.MOV.U32 R7, RZ, RZ, R13 ;  /* 0x000000ffff077224 */ /* 0x000fe200078e000d */
[C---:B------:R-:W-:Y:S01]  /*0700*/  LOP3.LUT R4, R9.reuse, 0x800fffff, RZ, 0xc0, !PT ;  /* 0x800fffff09047812 */ /* 0x040fe200078ec0ff */
[----:B------:R-:W-:Y:S01]  /*0710*/  IMAD.MOV.U32 R16, RZ, RZ, 0x1 ;  /* 0x00000001ff107424 */ /* 0x000fe200078e00ff */
[----:B------:R-:W-:Y:S01]  /*0720*/  LOP3.LUT R14, R9, 0x7ff00000, RZ, 0xc0, !PT ;  /* 0x7ff00000090e7812 */ /* 0x000fe200078ec0ff */
[----:B------:R-:W-:Y:S01]  /*0730*/  IMAD.MOV.U32 R6, RZ, RZ, R12 ;  /* 0x000000ffff067224 */ /* 0x000fe200078e000c */
[----:B------:R-:W-:Y:S01]  /*0740*/  LOP3.LUT R5, R4, 0x3ff00000, RZ, 0xfc, !PT ;  /* 0x3ff0000004057812 */ /* 0x000fe200078efcff */
[----:B------:R-:W-:Y:S01]  /*0750*/  IMAD.MOV.U32 R4, RZ, RZ, R8 ;  /* 0x000000ffff047224 */ /* 0x000fe200078e0008 */
[C---:B------:R-:W-:Y:S01]  /*0760*/  FSETP.GEU.AND P2, PT, |R7|.reuse, 1.469367938527859385e-39, PT ;  /* 0x001000000700780b */ /* 0x040fe20003f4e200 */
[----:B------:R-:W-:Y:S01]  /*0770*/  BSSY.RECONVERGENT B1, `(.L_x_9) ;  /* 0x0000051000017945 */ /* 0x000fe20003800200 */
[----:B------:R-:W-:-:S03]  /*0780*/  LOP3.LUT R3, R7, 0x7ff00000, RZ, 0xc0, !PT ;  /* 0x7ff0000007037812 */ /* 0x000fc600078ec0ff */
[----:B------:R-:W-:Y:S01]  /*0790*/  @!P0 DMUL R4, R8, 8.98846567431157953865e+307 ;  /* 0x7fe0000008048828 */ /* 0x000fe20000000000 */
[----:B------:R-:W-:-:S05]  /*07a0*/  ISETP.GE.U32.AND P1, PT, R3, R14, PT ;  /* 0x0000000e0300720c */ /* 0x000fca0003f26070 */
[----:B------:R-:W0:Y:S02]  /*07b0*/  MUFU.RCP64H R17, R5 ;  /* 0x0000000500117308 */ /* 0x000e240000001800 */
[----:B------:R-:W-:Y:S01]  /*07c0*/  @!P2 LOP3.LUT R12, R9, 0x7ff00000, RZ, 0xc0, !PT ;  /* 0x7ff00000090ca812 */ /* 0x000fe200078ec0ff */
[----:B------:R-:W-:-:S03]  /*07d0*/  @!P2 IMAD.MOV.U32 R18, RZ, RZ, RZ ;  /* 0x000000ffff12a224 */ /* 0x000fc600078e00ff */
[----:B------:R-:W-:Y:S01]  /*07e0*/  @!P2 ISETP.GE.U32.AND P3, PT, R3, R12, PT ;  /* 0x0000000c0300a20c */ /* 0x000fe20003f66070 */
[----:B------:R-:W-:-:S05]  /*07f0*/  IMAD.MOV.U32 R12, RZ, RZ, 0x1ca00000 ;  /* 0x1ca00000ff0c7424 */ /* 0x000fca00078e00ff */
[----:B------:R-:W-:-:S04]  /*0800*/  @!P2 SEL R13, R12, 0x63400000, !P3 ;  /* 0x634000000c0da807 */ /* 0x000fc80005800000 */
[----:B------:R-:W-:Y:S01]  /*0810*/  @!P2 LOP3.LUT R13, R13, 0x80000000, R7, 0xf8, !PT ;  /* 0x800000000d0da812 */ /* 0x000fe200078ef807 */
[----:B0-----:R-:W-:-:S03]  /*0820*/  DFMA R10, R16, -R4, 1 ;  /* 0x3ff00000100a742b */ /* 0x001fc60000000804 */
[----:B------:R-:W-:-:S05]  /*0830*/  @!P2 LOP3.LUT R19, R13, 0x100000, RZ, 0xfc, !PT ;  /* 0x001000000d13a812 */ /* 0x000fca00078efcff */
[----:B------:R-:W-:-:S08]  /*0840*/  DFMA R10, R10, R10, R10 ;  /* 0x0000000a0a0a722b */ /* 0x000fd0000000000a */
[----:B------:R-:W-:Y:S01]  /*0850*/  DFMA R16, R16, R10, R16 ;  /* 0x0000000a1010722b */ /* 0x000fe20000000010 */
[----:B------:R-:W-:Y:S01]  /*0860*/  SEL R11, R12, 0x63400000, !P1 ;  /* 0x634000000c0b7807 */ /* 0x000fe20004800000 */
[----:B------:R-:W-:-:S03]  /*0870*/  IMAD.MOV.U32 R10, RZ, RZ, R6 ;  /* 0x000000ffff0a7224 */ /* 0x000fc600078e0006 */
[----:B------:R-:W-:-:S03]  /*0880*/  LOP3.LUT R11, R11, 0x800fffff, R7, 0xf8, !PT ;  /* 0x800fffff0b0b7812 */ /* 0x000fc600078ef807 */
[----:B------:R-:W-:-:S03]  /*0890*/  DFMA R20, R16, -R4, 1 ;  /* 0x3ff000001014742b */ /* 0x000fc60000000804 */
[----:B------:R-:W-:-:S05]  /*08a0*/  @!P2 DFMA R10, R10, 2, -R18 ;  /* 0x400000000a0aa82b */ /* 0x000fca0000000812 */
[----:B------:R-:W-:Y:S01]  /*08b0*/  DFMA R16, R16, R20, R16 ;  /* 0x000000141010722b */ /* 0x000fe20000000010 */
[----:B------:R-:W-:Y:S02]  /*08c0*/  IMAD.MOV.U32 R21, RZ, RZ, R3 ;  /* 0x000000ffff157224 */ /* 0x000fe400078e0003 */
[----:B------:R-:W-:Y:S01]  /*08d0*/  IMAD.MOV.U32 R20, RZ, RZ, R14 ;  /* 0x000000ffff147224 */ /* 0x000fe200078e000e */
[----:B------:R-:W-:Y:S02]  /*08e0*/  @!P0 LOP3.LUT R20, R5, 0x7ff00000, RZ, 0xc0, !PT ;  /* 0x7ff0000005148812 */ /* 0x000fe400078ec0ff */
[----:B------:R-:W-:Y:S02]  /*08f0*/  @!P2 LOP3.LUT R21, R11, 0x7ff00000, RZ, 0xc0, !PT ;  /* 0x7ff000000b15a812 */ /* 0x000fe400078ec0ff */
[----:B------:R-:W-:Y:S01]  /*0900*/  DMUL R18, R16, R10 ;  /* 0x0000000a10127228 */ /* 0x000fe20000000000 */
[----:B------:R-:W-:Y:S02]  /*0910*/  VIADD R22, R20, 0xffffffff ;  /* 0xffffffff14167836 */ /* 0x000fe40000000000 */
[----:B------:R-:W-:-:S05]  /*0920*/  VIADD R13, R21, 0xffffffff ;  /* 0xffffffff150d7836 */ /* 0x000fca0000000000 */
[----:B------:R-:W-:Y:S01]  /*0930*/  DFMA R14, R18, -R4, R10 ;  /* 0x80000004120e722b */ /* 0x000fe2000000000a */
[----:B------:R-:W-:-:S04]  /*0940*/  ISETP.GT.U32.AND P0, PT, R13, 0x7feffffe, PT ;  /* 0x7feffffe0d00780c */ /* 0x000fc80003f04070 */
[----:B------:R-:W-:-:S03]  /*0950*/  ISETP.GT.U32.OR P0, PT, R22, 0x7feffffe, P0 ;  /* 0x7feffffe1600780c */ /* 0x000fc60000704470 */
[----:B------:R-:W-:-:S10]  /*0960*/  DFMA R14, R16, R14, R18 ;  /* 0x0000000e100e722b */ /* 0x000fd40000000012 */
[----:B------:R-:W-:Y:S05]  /*0970*/  @P0 BRA `(.L_x_10) ;  /* 0x00000000006c0947 */ /* 0x000fea0003800000 */
[----:B------:R-:W-:-:S04]  /*0980*/  LOP3.LUT R16, R9, 0x7ff00000, RZ, 0xc0, !PT ;  /* 0x7ff0000009107812 */ /* 0x000fc800078ec0ff */
[CC--:B------:R-:W-:Y:S02]  /*0990*/  VIADDMNMX R6, R3.reuse, -R16.reuse, 0xb9600000, !PT ;  /* 0xb960000003067446 */ /* 0x0c0fe40007800910 */
[----:B------:R-:W-:Y:S02]  /*09a0*/  ISETP.GE.U32.AND P0, PT, R3, R16, PT ;  /* 0x000000100300720c */ /* 0x000fe40003f06070 */
[----:B------:R-:W-:Y:S02]  /*09b0*/  VIMNMX R6, PT, PT, R6, 0x46a00000, PT ;  /* 0x46a0000006067848 */ /* 0x000fe40003fe0100 */
[----:B------:R-:W-:-:S05]  /*09c0*/  SEL R3, R12, 0x63400000, !P0 ;  /* 0x634000000c037807 */ /* 0x000fca0004000000 */
[----:B------:R-:W-:Y:S02]  /*09d0*/  IMAD.IADD R3, R6, 0x1, -R3 ;  /* 0x0000000106037824 */ /* 0x000fe400078e0a03 */
[----:B------:R-:W-:Y:S02]  /*09e0*/  IMAD.MOV.U32 R6, RZ, RZ, RZ ;  /* 0x000000ffff067224 */ /* 0x000fe400078e00ff */
[----:B------:R-:W-:-:S06]  /*09f0*/  VIADD R7, R3, 0x7fe00000 ;  /* 0x7fe0000003077836 */ /* 0x000fcc0000000000 */
[----:B------:R-:W-:-:S10]  /*0a00*/  DMUL R12, R14, R6 ;  /* 0x000000060e0c7228 */ /* 0x000fd40000000000 */
[----:B------:R-:W-:-:S13]  /*0a10*/  FSETP.GTU.AND P0, PT, |R13|, 1.469367938527859385e-39, PT ;  /* 0x001000000d00780b */ /* 0x000fda0003f0c200 */
[----:B------:R-:W-:Y:S05]  /*0a20*/  @P0 BRA `(.L_x_11) ;  /* 0x0000000000940947 */ /* 0x000fea0003800000 */
[----:B------:R-:W-:Y:S01]  /*0a30*/  DFMA R4, R14, -R4, R10 ;  /* 0x800000040e04722b */ /* 0x000fe2000000000a */
[----:B------:R-:W-:-:S09]  /*0a40*/  IMAD.MOV.U32 R6, RZ, RZ, RZ ;  /* 0x000000ffff067224 */ /* 0x000fd200078e00ff */
[C---:B------:R-:W-:Y:S02]  /*0a50*/  FSETP.NEU.AND P0, PT, R5.reuse, RZ, PT ;  /* 0x000000ff0500720b */ /* 0x040fe40003f0d000 */
[----:B------:R-:W-:-:S04]  /*0a60*/  LOP3.LUT R9, R5, 0x80000000, R9, 0x48, !PT ;  /* 0x8000000005097812 */ /* 0x000fc800078e4809 */
[----:B------:R-:W-:-:S07]  /*0a70*/  LOP3.LUT R7, R9, R7, RZ, 0xfc, !PT ;  /* 0x0000000709077212 */ /* 0x000fce00078efcff */
[----:B------:R-:W-:Y:S05]  /*0a80*/  @!P0 BRA `(.L_x_11) ;  /* 0x00000000007c8947 */ /* 0x000fea0003800000 */
[----:B------:R-:W-:Y:S01]  /*0a90*/  IMAD.MOV R5, RZ, RZ, -R3 ;  /* 0x000000ffff057224 */ /* 0x000fe200078e0a03 */
[----:B------:R-:W-:Y:S01]  /*0aa0*/  DMUL.RP R6, R14, R6 ;  /* 0x000000060e067228 */ /* 0x000fe20000008000 */
[----:B------:R-:W-:Y:S01]  /*0ab0*/  IMAD.MOV.U32 R4, RZ, RZ, RZ ;  /* 0x000000ffff047224 */ /* 0x000fe200078e00ff */
[----:B------:R-:W-:-:S05]  /*0ac0*/  IADD3 R3, PT, PT, -R3, -0x43300000, RZ ;  /* 0xbcd0000003037810 */ /* 0x000fca0007ffe1ff */
[----:B------:R-:W-:-:S03]  /*0ad0*/  DFMA R4, R12, -R4, R14 ;  /* 0x800000040c04722b */ /* 0x000fc6000000000e */
[----:B------:R-:W-:-:S07]  /*0ae0*/  LOP3.LUT R9, R7, R9, RZ, 0x3c, !PT ;  /* 0x0000000907097212 */ /* 0x000fce00078e3cff */
[----:B------:R-:W-:-:S04]  /*0af0*/  FSETP.NEU.AND P0, PT, |R5|, R3, PT ;  /* 0x000000030500720b */ /* 0x000fc80003f0d200 */
[----:B------:R-:W-:Y:S02]  /*0b00*/  FSEL R12, R6, R12, !P0 ;  /* 0x0000000c060c7208 */ /* 0x000fe40004000000 */
[----:B------:R-:W-:Y:S01]  /*0b10*/  FSEL R13, R9, R13, !P0 ;  /* 0x0000000d090d7208 */ /* 0x000fe20004000000 */
[----:B------:R-:W-:Y:S06]  /*0b20*/  BRA `(.L_x_11) ;  /* 0x0000000000547947 */ /* 0x000fec0003800000 */
.L_x_10:
[----:B------:R-:W-:-:S14]  /*0b30*/  DSETP.NAN.AND P0, PT, R6, R6, PT ;  /* 0x000000060600722a */ /* 0x000fdc0003f08000 */
[----:B------:R-:W-:Y:S05]  /*0b40*/  @P0 BRA `(.L_x_12) ;  /* 0x0000000000440947 */ /* 0x000fea0003800000 */
[----:B------:R-:W-:-:S14]  /*0b50*/  DSETP.NAN.AND P0, PT, R8, R8, PT ;  /* 0x000000080800722a */ /* 0x000fdc0003f08000 */
[----:B------:R-:W-:Y:S05]  /*0b60*/  @P0 BRA `(.L_x_13) ;  /* 0x0000000000300947 */ /* 0x000fea0003800000 */
[----:B------:R-:W-:Y:S01]  /*0b70*/  ISETP.NE.AND P0, PT, R21, R20, PT ;  /* 0x000000141500720c */ /* 0x000fe20003f05270 */
[----:B------:R-:W-:Y:S02]  /*0b80*/  IMAD.MOV.U32 R12, RZ, RZ, 0x0 ;  /* 0x00000000ff0c7424 */ /* 0x000fe400078e00ff */
[----:B------:R-:W-:-:S10]  /*0b90*/  IMAD.MOV.U32 R13, RZ, RZ, -0x80000 ;  /* 0xfff80000ff0d7424 */ /* 0x000fd400078e00ff */
[----:B------:R-:W-:Y:S05]  /*0ba0*/  @!P0 BRA `(.L_x_11) ;  /* 0x0000000000348947 */ /* 0x000fea0003800000 */
[----:B------:R-:W-:Y:S02]  /*0bb0*/  ISETP.NE.AND P0, PT, R21, 0x7ff00000, PT ;  /* 0x7ff000001500780c */ /* 0x000fe40003f05270 */
[----:B------:R-:W-:Y:S02]  /*0bc0*/  LOP3.LUT R13, R7, 0x80000000, R9, 0x48, !PT ;  /* 0x80000000070d7812 */ /* 0x000fe400078e4809 */
[----:B------:R-:W-:-:S13]  /*0bd0*/  ISETP.EQ.OR P0, PT, R20, RZ, !P0 ;  /* 0x000000ff1400720c */ /* 0x000fda0004702670 */
[----:B------:R-:W-:Y:S01]  /*0be0*/  @P0 LOP3.LUT R3, R13, 0x7ff00000, RZ, 0xfc, !PT ;  /* 0x7ff000000d030812 */ /* 0x000fe200078efcff */
[----:B------:R-:W-:Y:S02]  /*0bf0*/  @!P0 IMAD.MOV.U32 R12, RZ, RZ, RZ ;  /* 0x000000ffff0c8224 */ /* 0x000fe400078e00ff */
[----:B------:R-:W-:Y:S02]  /*0c00*/  @P0 IMAD.MOV.U32 R12, RZ, RZ, RZ ;  /* 0x000000ffff0c0224 */ /* 0x000fe400078e00ff */
[----:B------:R-:W-:Y:S01]  /*0c10*/  @P0 IMAD.MOV.U32 R13, RZ, RZ, R3 ;  /* 0x000000ffff0d0224 */ /* 0x000fe200078e0003 */
[----:B------:R-:W-:Y:S06]  /*0c20*/  BRA `(.L_x_11) ;  /* 0x0000000000147947 */ /* 0x000fec0003800000 */
.L_x_13:
[----:B------:R-:W-:Y:S01]  /*0c30*/  LOP3.LUT R13, R9, 0x80000, RZ, 0xfc, !PT ;  /* 0x00080000090d7812 */ /* 0x000fe200078efcff */
[----:B------:R-:W-:Y:S01]  /*0c40*/  IMAD.MOV.U32 R12, RZ, RZ, R8 ;  /* 0x000000ffff0c7224 */ /* 0x000fe200078e0008 */
[----:B------:R-:W-:Y:S06]  /*0c50*/  BRA `(.L_x_11) ;  /* 0x0000000000087947 */ /* 0x000fec0003800000 */
.L_x_12:
[----:B------:R-:W-:Y:S01]  /*0c60*/  LOP3.LUT R13, R7, 0x80000, RZ, 0xfc, !PT ;  /* 0x00080000070d7812 */ /* 0x000fe200078efcff */
[----:B------:R-:W-:-:S07]  /*0c70*/  IMAD.MOV.U32 R12, RZ, RZ, R6 ;  /* 0x000000ffff0c7224 */ /* 0x000fce00078e0006 */
.L_x_11:
[----:B------:R-:W-:Y:S05]  /*0c80*/  BSYNC.RECONVERGENT B1 ;  /* 0x0000000000017941 */ /* 0x000fea0003800200 */
.L_x_9:
[----:B------:R-:W-:Y:S02]  /*0c90*/  IMAD.MOV.U32 R4, RZ, RZ, R0 ;  /* 0x000000ffff047224 */ /* 0x000fe400078e0000 */
[----:B------:R-:W-:-:S04]  /*0ca0*/  IMAD.MOV.U32 R5, RZ, RZ, 0x0 ;  /* 0x00000000ff057424 */ /* 0x000fc800078e00ff */
[----:B------:R-:W-:Y:S05]  /*0cb0*/  RET.REL.NODEC R4 `(_Z6My_expfPfPi) ;  /* 0xfffffff004d07950 */ /* 0x000fea0003c3ffff */
        .type           $_Z6My_expfPfPi$__internal_accurate_pow,@function
        .size           $_Z6My_expfPfPi$__internal_accurate_pow,(.L_x_17 - $_Z6My_expfPfPi$__internal_accurate_pow)
$_Z6My_expfPfPi$__internal_accurate_pow:
[----:B------:R-:W-:Y:S01]  /*0cc0*/  DADD R24, -RZ, |R6| ;  /* 0x00000000ff187229 */ /* 0x000fe20000000506 */
[----:B------:R-:W-:Y:S01]  /*0cd0*/  IMAD.MOV.U32 R14, RZ, RZ, RZ ;  /* 0x000000ffff0e7224 */ /* 0x000fe200078e00ff */
[----:B------:R-:W-:Y:S01]  /*0ce0*/  UMOV UR6, 0x7d2cafe2 ;  /* 0x7d2cafe200067882 */ /* 0x000fe20000000000 */
[----:B------:R-:W-:Y:S01]  /*0cf0*/  IMAD.MOV.U32 R18, RZ, RZ, 0x41ad3b5a ;  /* 0x41ad3b5aff127424 */ /* 0x000fe200078e00ff */
[----:B------:R-:W-:Y:S01]  /*0d00*/  UMOV UR7, 0x3eb0f5ff ;  /* 0x3eb0f5ff00077882 */ /* 0x000fe20000000000 */
[----:B------:R-:W-:Y:S01]  /*0d10*/  IMAD.MOV.U32 R19, RZ, RZ, 0x3ed0f5d2 ;  /* 0x3ed0f5d2ff137424 */ /* 0x000fe200078e00ff */
[----:B------:R-:W-:Y:S01]  /*0d20*/  UMOV UR8, 0x3b39803f ;  /* 0x3b39803f00087882 */ /* 0x000fe20000000000 */
[----:B------:R-:W-:-:S03]  /*0d30*/  UMOV UR9, 0x3c7abc9e ;  /* 0x3c7abc9e00097882 */ /* 0x000fc60000000000 */
[----:B------:R-:W-:Y:S01]  /*0d40*/  ISETP.GT.U32.AND P1, PT, R25, 0xfffff, PT ;  /* 0x000fffff1900780c */ /* 0x000fe20003f24070 */
[----:B------:R-:W-:Y:S02]  /*0d50*/  IMAD.MOV.U32 R10, RZ, RZ, R25 ;  /* 0x000000ffff0a7224 */ /* 0x000fe400078e0019 */
[----:B------:R-:W-:-:S10]  /*0d60*/  IMAD.MOV.U32 R12, RZ, RZ, R24 ;  /* 0x000000ffff0c7224 */ /* 0x000fd400078e0018 */
[----:B------:R-:W-:-:S10]  /*0d70*/  @!P1 DMUL R8, R24, 1.80143985094819840000e+16 ;  /* 0x4350000018089828 */ /* 0x000fd40000000000 */
[----:B------:R-:W-:Y:S02]  /*0d80*/  @!P1 IMAD.MOV.U32 R10, RZ, RZ, R9 ;  /* 0x000000ffff0a9224 */ /* 0x000fe400078e0009 */
[----:B------:R-:W-:Y:S01]  /*0d90*/  @!P1 IMAD.MOV.U32 R12, RZ, RZ, R8 ;  /* 0x000000ffff0c9224 */ /* 0x000fe200078e0008 */
[----:B------:R-:W-:Y:S02]  /*0da0*/  SHF.R.U32.HI R8, RZ, 0x14, R25 ;  /* 0x00000014ff087819 */ /* 0x000fe40000011619 */
[----:B------:R-:W-:Y:S02]  /*0db0*/  LOP3.LUT R10, R10, 0x800fffff, RZ, 0xc0, !PT ;  /* 0x800fffff0a0a7812 */ /* 0x000fe400078ec0ff */
[----:B------:R-:W-:Y:S02]  /*0dc0*/  @!P1 LEA.HI R8, R9, 0xffffffca, RZ, 0xc ;  /* 0xffffffca09089811 */ /* 0x000fe400078f60ff */
[----:B------:R-:W-:-:S03]  /*0dd0*/  LOP3.LUT R13, R10, 0x3ff00000, RZ, 0xfc, !PT ;  /* 0x3ff000000a0d7812 */ /* 0x000fc600078efcff */
[----:B------:R-:W-:Y:S01]  /*0de0*/  VIADD R9, R8, 0xfffffc01 ;  /* 0xfffffc0108097836 */ /* 0x000fe20000000000 */
[----:B------:R-:W-:-:S13]  /*0df0*/  ISETP.GE.U32.AND P2, PT, R13, 0x3ff6a09f, PT ;  /* 0x3ff6a09f0d00780c */ /* 0x000fda0003f46070 */
[----:B------:R-:W-:Y:S02]  /*0e00*/  @P2 VIADD R11, R13, 0xfff00000 ;  /* 0xfff000000d0b2836 */ /* 0x000fe40000000000 */
[----:B------:R-:W-:Y:S02]  /*0e10*/  @P2 VIADD R9, R8, 0xfffffc02 ;  /* 0xfffffc0208092836 */ /* 0x000fe40000000000 */
[----:B------:R-:W-:-:S06]  /*0e20*/  @P2 IMAD.MOV.U32 R13, RZ, RZ, R11 ;  /* 0x000000ffff0d2224 */ /* 0x000fcc00078e000b */
[C---:B------:R-:W-:Y:S02]  /*0e30*/  DADD R16, R12.reuse, 1 ;  /* 0x3ff000000c107429 */ /* 0x040fe40000000000 */
[----:B------:R-:W-:-:S04]  /*0e40*/  DADD R12, R12, -1 ;  /* 0xbff000000c0c7429 */ /* 0x000fc80000000000 */
[----:B------:R-:W0:Y:S02]  /*0e50*/  MUFU.RCP64H R15, R17 ;  /* 0x00000011000f7308 */ /* 0x000e240000001800 */
[----:B0-----:R-:W-:-:S08]  /*0e60*/  DFMA R10, -R16, R14, 1 ;  /* 0x3ff00000100a742b */ /* 0x001fd0000000010e */
[----:B------:R-:W-:-:S08]  /*0e70*/  DFMA R10, R10, R10, R10 ;  /* 0x0000000a0a0a722b */ /* 0x000fd0000000000a */
[----:B------:R-:W-:-:S08]  /*0e80*/  DFMA R14, R14, R10, R14 ;  /* 0x0000000a0e0e722b */ /* 0x000fd0000000000e */
[----:B------:R-:W-:-:S08]  /*0e90*/  DMUL R10, R12, R14 ;  /* 0x0000000e0c0a7228 */ /* 0x000fd00000000000 */
[----:B------:R-:W-:-:S08]  /*0ea0*/  DFMA R10, R12, R14, R10 ;  /* 0x0000000e0c0a722b */ /* 0x000fd0000000000a */
[----:B------:R-:W-:-:S08]  /*0eb0*/  DMUL R20, R10, R10 ;  /* 0x0000000a0a147228 */ /* 0x000fd00000000000 */
[----:B------:R-:W-:Y:S01]  /*0ec0*/  DFMA R16, R20, UR6, R18 ;  /* 0x0000000614107c2b */ /* 0x000fe20008000012 */
[----:B------:R-:W-:Y:S01]  /*0ed0*/  UMOV UR6, 0x75488a3f ;  /* 0x75488a3f00067882 */ /* 0x000fe20000000000 */
[----:B------:R-:W-:-:S06]  /*0ee0*/  UMOV UR7, 0x3ef3b20a ;  /* 0x3ef3b20a00077882 */ /* 0x000fcc0000000000 */
[----:B------:R-:W-:Y:S01]  /*0ef0*/  DFMA R16, R20, R16, UR6 ;  /* 0x0000000614107e2b */ /* 0x000fe20008000010 */
[----:B------:R-:W-:Y:S01]  /*0f00*/  UMOV UR6, 0xe4faecd5 ;  /* 0xe4faecd500067882 */ /* 0x000fe20000000000 */
[----:B------:R-:W-:-:S06]  /*0f10*/  UMOV UR7, 0x3f1745cd ;  /* 0x3f1745cd00077882 */ /* 0x000fcc0000000000 */
[----:B------:R-:W-:Y:S01]  /*0f20*/  DFMA R16, R20, R16, UR6 ;  /* 0x0000000614107e2b */ /* 0x000fe20008000010 */
[----:B------:R-:W-:Y:S01]  /*0f30*/  UMOV UR6, 0x258a578b ;  /* 0x258a578b00067882 */ /* 0x000fe20000000000 */
[----:B------:R-:W-:-:S06]  /*0f40*/  UMOV UR7, 0x3f3c71c7 ;  /* 0x3f3c71c700077882 */ /* 0x000fcc0000000000 */
[----:B------:R-:W-:Y:S01]  /*0f50*/  DFMA R22, R20, R16, UR6 ;  /* 0x0000000614167e2b */ /* 0x000fe20008000010 */
[----:B------:R-:W-:Y:S01]  /*0f60*/  UMOV UR6, 0x9242b910 ;  /* 0x9242b91000067882 */ /* 0x000fe20000000000 */
[----:B------:R-:W-:Y:S01]  /*0f70*/  UMOV UR7, 0x3f624924 ;  /* 0x3f62492400077882 */ /* 0x000fe20000000000 */
[----:B------:R-:W-:-:S05]  /*0f80*/  DADD R16, R12, -R10 ;  /* 0x000000000c107229 */ /* 0x000fca000000080a */
[----:B------:R-:W-:Y:S01]  /*0f90*/  DFMA R22, R20, R22, UR6 ;  /* 0x0000000614167e2b */ /* 0x000fe20008000016 */
[----:B------:R-:W-:Y:S01]  /*0fa0*/  UMOV UR6, 0x99999dfb ;  /* 0x99999dfb00067882 */ /* 0x000fe20000000000 */
[----:B------:R-:W-:Y:S01]  /*0fb0*/  UMOV UR7, 0x3f899999 ;  /* 0x3f89999900077882 */ /* 0x000fe20000000000 */
[----:B------:R-:W-:-:S05]  /*0fc0*/  DADD R16, R16, R16 ;  /* 0x0000000010107229 */ /* 0x000fca0000000010 */
[----:B------:R-:W-:Y:S01]  /*0fd0*/  DFMA R22, R20, R22, UR6 ;  /* 0x0000000614167e2b */ /* 0x000fe20008000016 */
[----:B------:R-:W-:Y:S01]  /*0fe0*/  UMOV UR6, 0x55555555 ;  /* 0x5555555500067882 */ /* 0x000fe20000000000 */
[----:B------:R-:W-:Y:S01]  /*0ff0*/  UMOV UR7, 0x3fb55555 ;  /* 0x3fb5555500077882 */ /* 0x000fe20000000000 */
[----:B------:R-:W-:-:S05]  /*1000*/  DFMA R16, R12, -R10, R16 ;  /* 0x8000000a0c10722b */ /* 0x000fca0000000010 */
[----:B------:R-:W-:-:S03]  /*1010*/  DFMA R12, R20, R22, UR6 ;  /* 0x00000006140c7e2b */ /* 0x000fc60008000016 */
[----:B------:R-:W-:Y:S02]  /*1020*/  DMUL R14, R14, R16 ;  /* 0x000000100e0e7228 */ /* 0x000fe40000000000 */
[----:B------:R-:W-:-:S03]  /*1030*/  DMUL R16, R10, R10 ;  /* 0x0000000a0a107228 */ /* 0x000fc60000000000 */
[----:B------:R-:W-:Y:S01]  /*1040*/  DADD R18, -R12, UR6 ;  /* 0x000000060c127e29 */ /* 0x000fe20008000100 */
[----:B------:R-:W-:Y:S01]  /*1050*/  UMOV UR6, 0xb9e7b0 ;  /* 0x00b9e7b000067882 */ /* 0x000fe20000000000 */
[----:B------:R-:W-:-:S06]  /*1060*/  UMOV UR7, 0x3c46a4cb ;  /* 0x3c46a4cb00077882 */ /* 0x000fcc0000000000 */
[----:B------:R-:W-:Y:S02]  /*1070*/  DFMA R22, R20, R22, R18 ;  /* 0x000000161416722b */ /* 0x000fe40000000012 */
[----:B------:R-:W-:Y:S01]  /*1080*/  DFMA R20, R10, R10, -R16 ;  /* 0x0000000a0a14722b */ /* 0x000fe20000000810 */
[----:B------:R-:W-:Y:S02]  /*1090*/  VIADD R19, R15, 0x100000 ;  /* 0x001000000f137836 */ /* 0x000fe40000000000 */
[----:B------:R-:W-:-:S03]  /*10a0*/  IMAD.MOV.U32 R18, RZ, RZ, R14 ;  /* 0x000000ffff127224 */ /* 0x000fc600078e000e */
[----:B------:R-:W-:Y:S01]  /*10b0*/  DADD R22, R22, -UR6 ;  /* 0x8000000616167e29 */ /* 0x000fe20008000000 */
[----:B------:R-:W-:Y:S01]  /*10c0*/  UMOV UR6, 0x80000000 ;  /* 0x8000000000067882 */ /* 0x000fe20000000000 */
[----:B------:R-:W-:Y:S01]  /*10d0*/  UMOV UR7, 0x43300000 ;  /* 0x4330000000077882 */ /* 0x000fe20000000000 */
[C---:B------:R-:W-:Y:S02]  /*10e0*/  DFMA R18, R10.reuse, R18, R20 ;  /* 0x000000120a12722b */ /* 0x040fe40000000014 */
[----:B------:R-:W-:-:S08]  /*10f0*/  DMUL R20, R10, R16 ;  /* 0x000000100a147228 */ /* 0x000fd00000000000 */
[----:B------:R-:W-:-:S08]  /*1100*/  DFMA R24, R10, R16, -R20 ;  /* 0x000000100a18722b */ /* 0x000fd00000000814 */
[----:B------:R-:W-:Y:S02]  /*1110*/  DFMA R24, R14, R16, R24 ;  /* 0x000000100e18722b */ /* 0x000fe40000000018 */
[----:B------:R-:W-:-:S06]  /*1120*/  DADD R16, R12, R22 ;  /* 0x000000000c107229 */ /* 0x000fcc0000000016 */
[----:B------:R-:W-:Y:S02]  /*1130*/  DFMA R18, R10, R18, R24 ;  /* 0x000000120a12722b */ /* 0x000fe40000000018 */
[----:B------:R-:W-:Y:S02]  /*1140*/  DADD R24, R12, -R16 ;  /* 0x000000000c187229 */ /* 0x000fe40000000810 */
[----:B------:R-:W-:-:S06]  /*1150*/  DMUL R12, R16, R20 ;  /* 0x00000014100c7228 */ /* 0x000fcc0000000000 */
[----:B------:R-:W-:Y:S02]  /*1160*/  DADD R24, R22, R24 ;  /* 0x0000000016187229 */ /* 0x000fe40000000018 */
[----:B------:R-:W-:-:S08]  /*1170*/  DFMA R22, R16, R20, -R12 ;  /* 0x000000141016722b */ /* 0x000fd0000000080c */
[----:B------:R-:W-:-:S08]  /*1180*/  DFMA R18, R16, R18, R22 ;  /* 0x000000121012722b */ /* 0x000fd00000000016 */
[----:B------:R-:W-:-:S08]  /*1190*/  DFMA R24, R24, R20, R18 ;  /* 0x000000141818722b */ /* 0x000fd00000000012 */
[----:B------:R-:W-:-:S08]  /*11a0*/  DADD R18, R12, R24 ;  /* 0x000000000c127229 */ /* 0x000fd00000000018 */
[--C-:B------:R-:W-:Y:S02]  /*11b0*/  DADD R16, R10, R18.reuse ;  /* 0x000000000a107229 */ /* 0x100fe40000000012 */
[----:B------:R-:W-:-:S06]  /*11c0*/  DADD R12, R12, -R18 ;  /* 0x000000000c0c7229 */ /* 0x000fcc0000000812 */
[----:B------:R-:W-:Y:S02]  /*11d0*/  DADD R10, R10, -R16 ;  /* 0x000000000a0a7229 */ /* 0x000fe40000000810 */
[----:B------:R-:W-:-:S06]  /*11e0*/  DADD R12, R24, R12 ;  /* 0x00000000180c7229 */ /* 0x000fcc000000000c */
[----:B------:R-:W-:-:S08]  /*11f0*/  DADD R10, R18, R10 ;  /* 0x00000000120a7229 */ /* 0x000fd0000000000a */
[----:B------:R-:W-:-:S08]  /*1200*/  DADD R10, R12, R10 ;  /* 0x000000000c0a7229 */ /* 0x000fd0000000000a */
[----:B------:R-:W-:Y:S01]  /*1210*/  DADD R14, R14, R10 ;  /* 0x000000000e0e7229 */ /* 0x000fe2000000000a */
[----:B------:R-:W-:Y:S01]  /*1220*/  LOP3.LUT R10, R9, 0x80000000, RZ, 0x3c, !PT ;  /* 0x80000000090a7812 */ /* 0x000fe200078e3cff */
[----:B------:R-:W-:-:S06]  /*1230*/  IMAD.MOV.U32 R11, RZ, RZ, 0x43300000 ;  /* 0x43300000ff0b7424 */ /* 0x000fcc00078e00ff */
[----:B------:R-:W-:Y:S02]  /*1240*/  DADD R12, R16, R14 ;  /* 0x00000000100c7229 */ /* 0x000fe4000000000e */
[----:B------:R-:W-:Y:S01]  /*1250*/  DADD R10, R10, -UR6 ;  /* 0x800000060a0a7e29 */ /* 0x000fe20008000000 */
[----:B------:R-:W-:Y:S01]  /*1260*/  UMOV UR6, 0xfefa39ef ;  /* 0xfefa39ef00067882 */ /* 0x000fe20000000000 */
[----:B------:R-:W-:-:S04]  /*1270*/  UMOV UR7, 0x3fe62e42 ;  /* 0x3fe62e4200077882 */ /* 0x000fc80000000000 */
[--C-:B------:R-:W-:Y:S02]  /*1280*/  DADD R16, R16, -R12.reuse ;  /* 0x0000000010107229 */ /* 0x100fe4000000080c */
[----:B------:R-:W-:-:S06]  /*1290*/  DFMA R8, R10, UR6, R12 ;  /* 0x000000060a087c2b */ /* 0x000fcc000800000c */
[----:B------:R-:W-:Y:S02]  /*12a0*/  DADD R16, R14, R16 ;  /* 0x000000000e107229 */ /* 0x000fe40000000010 */
[----:B------:R-:W-:Y:S01]  /*12b0*/  DFMA R18, R10, -UR6, R8 ;  /* 0x800000060a127c2b */ /* 0x000fe20008000008 */
[----:B------:R-:W-:Y:S01]  /*12c0*/  LOP3.LUT R15, R5, 0xff0fffff, RZ, 0xc0, !PT ;  /* 0xff0fffff050f7812 */ /* 0x000fe200078ec0ff */
[----:B------:R-:W-:-:S06]  /*12d0*/  IMAD.MOV.U32 R14, RZ, RZ, R4 ;  /* 0x000000ffff0e7224 */ /* 0x000fcc00078e0004 */
[----:B------:R-:W-:-:S08]  /*12e0*/  DADD R18, -R12, R18 ;  /* 0x000000000c127229 */ /* 0x000fd00000000112 */
[----:B------:R-:W-:-:S08]  /*12f0*/  DADD R16, R16, -R18 ;  /* 0x0000000010107229 */ /* 0x000fd00000000812 */
[----:B------:R-:W-:Y:S01]  /*1300*/  DFMA R16, R10, UR8, R16 ;  /* 0x000000080a107c2b */ /* 0x000fe20008000010 */
[----:B------:R-:W-:-:S05]  /*1310*/  IMAD.SHL.U32 R10, R5, 0x2, RZ ;  /* 0x00000002050a7824 */ /* 0x000fca00078e00ff */
[----:B------:R-:W-:Y:S02]  /*1320*/  ISETP.GT.U32.AND P1, PT, R10, -0x2000001, PT ;  /* 0xfdffffff0a00780c */ /* 0x000fe40003f24070 */
[----:B------:R-:W-:Y:S02]  /*1330*/  DADD R10, R8, R16 ;  /* 0x00000000080a7229 */ /* 0x000fe40000000010 */
[----:B------:R-:W-:-:S06]  /*1340*/  SEL R15, R15, R5, P1 ;  /* 0x000000050f0f7207 */ /* 0x000fcc0000800000 */
[----:B------:R-:W-:Y:S02]  /*1350*/  DADD R12, R8, -R10 ;  /* 0x00000000080c7229 */ /* 0x000fe4000000080a */
[----:B------:R-:W-:-:S06]  /*1360*/  DMUL R8, R10, R14 ;  /* 0x0000000e0a087228 */ /* 0x000fcc0000000000 */
[----:B------:R-:W-:Y:S02]  /*1370*/  DADD R12, R16, R12 ;  /* 0x00000000100c7229 */ /* 0x000fe4000000000c */
[----:B------:R-:W-:-:S08]  /*1380*/  DFMA R10, R10, R14, -R8 ;  /* 0x0000000e0a0a722b */ /* 0x000fd00000000808 */
[----:B------:R-:W-:Y:S01]  /*1390*/  DFMA R14, R12, R14, R10 ;  /* 0x0000000e0c0e722b */ /* 0x000fe2000000000a */
[----:B------:R-:W-:Y:S02]  /*13a0*/  IMAD.MOV.U32 R12, RZ, RZ, 0x652b82fe ;  /* 0x652b82feff0c7424 */ /* 0x000fe400078e00ff */
[----:B------:R-:W-:-:S05]  /*13b0*/  IMAD.MOV.U32 R13, RZ, RZ, 0x3ff71547 ;  /* 0x3ff71547ff0d7424 */ /* 0x000fca00078e00ff */
[----:B------:R-:W-:-:S08]  /*13c0*/  DADD R10, R8, R14 ;  /* 0x00000000080a7229 */ /* 0x000fd0000000000e */
[----:B------:R-:W-:Y:S02]  /*13d0*/  DFMA R12, R10, R12, 6.75539944105574400000e+15 ;  /* 0x433800000a0c742b */ /* 0x000fe4000000000c */
[----:B------:R-:W-:Y:S01]  /*13e0*/  FSETP.GEU.AND P1, PT, |R11|, 4.1917929649353027344, PT ;  /* 0x4086232b0b00780b */ /* 0x000fe20003f2e200 */
[----:B------:R-:W-:-:S05]  /*13f0*/  DADD R8, R8, -R10 ;  /* 0x0000000008087229 */ /* 0x000fca000000080a */
[----:B------:R-:W-:-:S03]  /*1400*/  DADD R16, R12, -6.75539944105574400000e+15 ;  /* 0xc33800000c107429 */ /* 0x000fc60000000000 */
[----:B------:R-:W-:-:S05]  /*1410*/  DADD R14, R14, R8 ;  /* 0x000000000e0e7229 */ /* 0x000fca0000000008 */
[----:B------:R-:W-:Y:S01]  /*1420*/  DFMA R18, R16, -UR6, R10 ;  /* 0x8000000610127c2b */ /* 0x000fe2000800000a */
[----:B------:R-:W-:Y:S01]  /*1430*/  UMOV UR6, 0x3b39803f ;  /* 0x3b39803f00067882 */ /* 0x000fe20000000000 */
[----:B------:R-:W-:-:S06]  /*1440*/  UMOV UR7, 0x3c7abc9e ;  /* 0x3c7abc9e00077882 */ /* 0x000fcc0000000000 */
[----:B------:R-:W-:Y:S01]  /*1450*/  DFMA R16, R16, -UR6, R18 ;  /* 0x8000000610107c2b */ /* 0x000fe20008000012 */
[----:B------:R-:W-:Y:S01]  /*1460*/  UMOV UR6, 0x69ce2bdf ;  /* 0x69ce2bdf00067882 */ /* 0x000fe20000000000 */
[----:B------:R-:W-:Y:S01]  /*1470*/  IMAD.MOV.U32 R18, RZ, RZ, -0x35dec16 ;  /* 0xfca213eaff127424 */ /* 0x000fe200078e00ff */
[----:B------:R-:W-:Y:S01]  /*1480*/  UMOV UR7, 0x3e5ade15 ;  /* 0x3e5ade1500077882 */ /* 0x000fe20000000000 */
[----:B------:R-:W-:-:S06]  /*1490*/  IMAD.MOV.U32 R19, RZ, RZ, 0x3e928af3 ;  /* 0x3e928af3ff137424 */ /* 0x000fcc00078e00ff */
        /* <DEDUP_REMOVED lines=24> */
[----:B------:R-:W-:-:S08]  /*1620*/  DFMA R18, R16, R18, UR6 ;  /* 0x0000000610127e2b */ /* 0x000fd00008000012 */
[----:B------:R-:W-:-:S08]  /*1630*/  DFMA R18, R16, R18, 1 ;  /* 0x3ff000001012742b */ /* 0x000fd00000000012 */
[----:B------:R-:W-:-:S10]  /*1640*/  DFMA R16, R16, R18, 1 ;  /* 0x3ff000001010742b */ /* 0x000fd40000000012 */
[----:B------:R-:W-:Y:S02]  /*1650*/  IMAD R9, R12, 0x100000, R17 ;  /* 0x001000000c097824 */ /* 0x000fe400078e0211 */
[----:B------:R-:W-:Y:S01]  /*1660*/  IMAD.MOV.U32 R8, RZ, RZ, R16 ;  /* 0x000000ffff087224 */ /* 0x000fe200078e0010 */
[----:B------:R-:W-:Y:S06]  /*1670*/  @!P1 BRA `(.L_x_14) ;  /* 0x0000000000309947 */ /* 0x000fec0003800000 */
[----:B------:R-:W-:Y:S01]  /*1680*/  FSETP.GEU.AND P2, PT, |R11|, 4.2275390625, PT ;  /* 0x408748000b00780b */ /* 0x000fe20003f4e200 */
[C---:B------:R-:W-:Y:S02]  /*1690*/  DADD R18, R10.reuse, +INF ;  /* 0x7ff000000a127429 */ /* 0x040fe40000000000 */
[----:B------:R-:W-:-:S08]  /*16a0*/  DSETP.GEU.AND P1, PT, R10, RZ, PT ;  /* 0x000000ff0a00722a */ /* 0x000fd00003f2e000 */
[----:B------:R-:W-:Y:S02]  /*16b0*/  FSEL R9, R19, RZ, P1 ;  /* 0x000000ff13097208 */ /* 0x000fe40000800000 */
[----:B------:R-:W-:-:S04]  /*16c0*/  @!P2 LEA.HI R8, R12, R12, RZ, 0x1 ;  /* 0x0000000c0c08a211 */ /* 0x000fc800078f08ff */
[----:B------:R-:W-:Y:S02]  /*16d0*/  @!P2 SHF.R.S32.HI R11, RZ, 0x1, R8 ;  /* 0x00000001ff0ba819 */ /* 0x000fe40000011408 */
[----:B------:R-:W-:-:S03]  /*16e0*/  FSEL R8, R18, RZ, P1 ;  /* 0x000000ff12087208 */ /* 0x000fc60000800000 */
[----:B------:R-:W-:Y:S02]  /*16f0*/  @!P2 IMAD.IADD R10, R12, 0x1, -R11 ;  /* 0x000000010c0aa824 */ /* 0x000fe400078e0a0b */
[----:B------:R-:W-:-:S03]  /*1700*/  @!P2 IMAD R17, R11, 0x100000, R17 ;  /* 0x001000000b11a824 */ /* 0x000fc600078e0211 */
[----:B------:R-:W-:Y:S01]  /*1710*/  @!P2 LEA R11, R10, 0x3ff00000, 0x14 ;  /* 0x3ff000000a0ba811 */ /* 0x000fe200078ea0ff */
[----:B------:R-:W-:-:S06]  /*1720*/  @!P2 IMAD.MOV.U32 R10, RZ, RZ, RZ ;  /* 0x000000ffff0aa224 */ /* 0x000fcc00078e00ff */
[----:B------:R-:W-:-:S11]  /*1730*/  @!P2 DMUL R8, R16, R10 ;  /* 0x0000000a1008a228 */ /* 0x000fd60000000000 */
.L_x_14:
[----:B------:R-:W-:Y:S02]  /*1740*/  DFMA R14, R14, R8, R8 ;  /* 0x000000080e0e722b */ /* 0x000fe40000000008 */
[----:B------:R-:W-:-:S08]  /*1750*/  DSETP.NEU.AND P1, PT, |R8|, +INF , PT ;  /* 0x7ff000000800742a */ /* 0x000fd00003f2d200 */
[----:B------:R-:W-:Y:S01]  /*1760*/  FSEL R13, R8, R14, !P1 ;  /* 0x0000000e080d7208 */ /* 0x000fe20004800000 */
[----:B------:R-:W-:Y:S01]  /*1770*/  IMAD.MOV.U32 R8, RZ, RZ, R0 ;  /* 0x000000ffff087224 */ /* 0x000fe200078e0000 */
[----:B------:R-:W-:Y:S01]  /*1780*/  FSEL R14, R9, R15, !P1 ;  /* 0x0000000f090e7208 */ /* 0x000fe20004800000 */
[----:B------:R-:W-:-:S04]  /*1790*/  IMAD.MOV.U32 R9, RZ, RZ, 0x0 ;  /* 0x00000000ff097424 */ /* 0x000fc800078e00ff */
[----:B------:R-:W-:Y:S05]  /*17a0*/  RET.REL.NODEC R8 `(_Z6My_expfPfPi) ;  /* 0xffffffe808147950 */ /* 0x000fea0003c3ffff */
.L_x_15:
[----:B------:R-:W-:-:S00]  /*17b0*/  BRA `(.L_x_15) ;  /* 0xfffffffc00fc7947 */ /* 0x000fc0000383ffff */
[----:B------:R-:W-:-:S00]  /*17c0*/  NOP ;  /* 0x0000000000007918 */ /* 0x000fc00000000000 */
        /* <DEDUP_REMOVED lines=11> */
.L_x_17:


//--------------------- .nv.shared.reserved.0     --------------------------
	.section	.nv.shared.reserved.0,"aw",@nobits
	.weak		__nv_reservedSMEM_offset_0_alias
	.size		__nv_reservedSMEM_offset_0_alias, 0, 64
	.other		__nv_reservedSMEM_offset_0_alias,@"STO_CUDA_RESERVED_SHARED STV_DEFAULT"
__nv_reservedSMEM_offset_0_alias:
	.zero		0
	.zero		64


//--------------------- .nv.constant0._Z6My_expfPfPi --------------------------
	.section	.nv.constant0._Z6My_expfPfPi,"a",@progbits
	.sectionflags	@""
	.align	4
.nv.constant0._Z6My_expfPfPi:
	.zero		920


//--------------------- SYMBOLS --------------------------

	.type		.nv.reservedSmem.offset0,@object
	.size		.nv.reservedSmem.offset0,0x4
